//
// Generated by NVIDIA NVVM Compiler
//
// Compiler Build ID: CL-36424714
// Cuda compilation tools, release 13.0, V13.0.88
// Based on NVVM 20.0.0
//

.version 9.0
.target sm_100
.address_size 64

	// .globl	_Z11simpleMergePiS_S_S_
.extern .func  (.param .b32 func_retval0) vprintf
(
	.param .b64 vprintf_param_0,
	.param .b64 vprintf_param_1
)
;
.global .align 1 .b8 $str[13] = {84, 104, 114, 101, 97, 100, 73, 100, 58, 32, 37, 100};
.global .align 1 .b8 $str$1[24] = {80, 117, 116, 32, 37, 100, 32, 97, 116, 32, 37, 100, 44, 32, 37, 100, 32, 116, 105, 109, 101, 115, 10};

.visible .entry _Z11simpleMergePiS_S_S_(
	.param .u64 .ptr .align 1 _Z11simpleMergePiS_S_S__param_0,
	.param .u64 .ptr .align 1 _Z11simpleMergePiS_S_S__param_1,
	.param .u64 .ptr .align 1 _Z11simpleMergePiS_S_S__param_2,
	.param .u64 .ptr .align 1 _Z11simpleMergePiS_S_S__param_3
)
{
	.local .align 8 .b8 	__local_depot0[16];
	.reg .b64 	%SP;
	.reg .b64 	%SPL;
	.reg .pred 	%p<10>;
	.reg .b32 	%r<32>;
	.reg .b64 	%rd<28>;

	mov.u64 	%SPL, __local_depot0;
	cvta.local.u64 	%SP, %SPL;
	ld.param.u64 	%rd3, [_Z11simpleMergePiS_S_S__param_0];
	ld.param.u64 	%rd4, [_Z11simpleMergePiS_S_S__param_1];
	ld.param.u64 	%rd5, [_Z11simpleMergePiS_S_S__param_2];
	ld.param.u64 	%rd6, [_Z11simpleMergePiS_S_S__param_3];
	cvta.to.global.u64 	%rd1, %rd5;
	cvta.to.global.u64 	%rd7, %rd6;
	cvta.to.global.u64 	%rd8, %rd4;
	cvta.to.global.u64 	%rd9, %rd3;
	add.u64 	%rd10, %SP, 0;
	add.u64 	%rd11, %SPL, 0;
	mov.u32 	%r17, %tid.x;
	st.local.u32 	[%rd11], %r17;
	mov.u64 	%rd12, $str;
	cvta.global.u64 	%rd13, %rd12;
	{ // callseq 0, 0
	.param .b64 param0;
	st.param.b64 	[param0], %rd13;
	.param .b64 param1;
	st.param.b64 	[param1], %rd10;
	.param .b32 retval0;
	call.uni (retval0), 
	vprintf, 
	(
	param0, 
	param1
	);
	ld.param.b32 	%r18, [retval0];
	} // callseq 0
	mul.wide.u32 	%rd14, %r17, 4;
	add.s64 	%rd15, %rd9, %rd14;
	ld.global.u32 	%r1, [%rd15];
	add.s64 	%rd16, %rd8, %rd14;
	ld.global.u32 	%r2, [%rd16];
	add.s64 	%rd17, %rd7, %rd14;
	ld.global.u32 	%r3, [%rd17];
	st.local.v2.u32 	[%rd11], {%r1, %r3};
	st.local.u32 	[%rd11+8], %r2;
	mov.u64 	%rd18, $str$1;
	cvta.global.u64 	%rd19, %rd18;
	{ // callseq 1, 0
	.param .b64 param0;
	st.param.b64 	[param0], %rd19;
	.param .b64 param1;
	st.param.b64 	[param1], %rd10;
	.param .b32 retval0;
	call.uni (retval0), 
	vprintf, 
	(
	param0, 
	param1
	);
	ld.param.b32 	%r20, [retval0];
	} // callseq 1
	setp.lt.s32 	%p1, %r2, 1;
	@%p1 bra 	$L__BB0_12;
	and.b32  	%r4, %r2, 7;
	setp.lt.u32 	%p2, %r2, 8;
	mov.b32 	%r30, 0;
	@%p2 bra 	$L__BB0_4;
	and.b32  	%r30, %r2, 2147483640;
	neg.s32 	%r28, %r30;
	add.s64 	%rd2, %rd1, 16;
	mov.u32 	%r27, %r3;
$L__BB0_3:
	.pragma "nounroll";
	mul.wide.s32 	%rd20, %r27, 4;
	add.s64 	%rd21, %rd2, %rd20;
	st.global.u32 	[%rd21+-16], %r1;
	st.global.u32 	[%rd21+-12], %r1;
	st.global.u32 	[%rd21+-8], %r1;
	st.global.u32 	[%rd21+-4], %r1;
	st.global.u32 	[%rd21], %r1;
	st.global.u32 	[%rd21+4], %r1;
	st.global.u32 	[%rd21+8], %r1;
	st.global.u32 	[%rd21+12], %r1;
	add.s32 	%r28, %r28, 8;
	add.s32 	%r27, %r27, 8;
	setp.ne.s32 	%p3, %r28, 0;
	@%p3 bra 	$L__BB0_3;
$L__BB0_4:
	setp.eq.s32 	%p4, %r4, 0;
	@%p4 bra 	$L__BB0_12;
	and.b32  	%r12, %r2, 3;
	setp.lt.u32 	%p5, %r4, 4;
	@%p5 bra 	$L__BB0_7;
	add.s32 	%r23, %r30, %r3;
	mul.wide.s32 	%rd22, %r23, 4;
	add.s64 	%rd23, %rd1, %rd22;
	st.global.u32 	[%rd23], %r1;
	st.global.u32 	[%rd23+4], %r1;
	st.global.u32 	[%rd23+8], %r1;
	st.global.u32 	[%rd23+12], %r1;
	add.s32 	%r30, %r30, 4;
$L__BB0_7:
	setp.eq.s32 	%p6, %r12, 0;
	@%p6 bra 	$L__BB0_12;
	setp.eq.s32 	%p7, %r12, 1;
	@%p7 bra 	$L__BB0_10;
	add.s32 	%r24, %r30, %r3;
	mul.wide.s32 	%rd24, %r24, 4;
	add.s64 	%rd25, %rd1, %rd24;
	st.global.u32 	[%rd25], %r1;
	st.global.u32 	[%rd25+4], %r1;
	add.s32 	%r30, %r30, 2;
$L__BB0_10:
	and.b32  	%r25, %r2, 1;
	setp.eq.b32 	%p8, %r25, 1;
	not.pred 	%p9, %p8;
	@%p9 bra 	$L__BB0_12;
	add.s32 	%r26, %r30, %r3;
	mul.wide.s32 	%rd26, %r26, 4;
	add.s64 	%rd27, %rd1, %rd26;
	st.global.u32 	[%rd27], %r1;
$L__BB0_12:
	bar.sync 	0;
	ret;

}


// ===== COMPILED SASS (sm_100) =====

	.target	sm_100

	.elftype	@"ET_EXEC"


//--------------------- .note.nv.tkinfo           --------------------------
	.section	.note.nv.tkinfo,"",@"SHT_NOTE"
	.sectionflags	@"SHF_NOTE_NV_TKINFO"
	.tkinfo
        /*0018*/ 	.word	0x00000002
        /*0030*/ 	.string	""
        /*0030*/ 	.string	"ptxas"
        /*0030*/ 	.string	"Cuda compilation tools, release 13.0, V13.0.88"
        /*0030*/ 	.string	"Build cuda_13.0.r13.0/compiler.36424714_0"
        /*0030*/ 	.string	"-arch sm_100 -m 64 "



//--------------------- .note.nv.cuinfo           --------------------------
	.section	.note.nv.cuinfo,"",@"SHT_NOTE"
	.sectionflags	@"SHF_NOTE_NV_CUINFO"
        /*0018*/ 	.short	0x0002
        /*001a*/ 	.short	0x0064
        /*001c*/ 	.short	0x0082
	.zero		2


//--------------------- .nv.info                  --------------------------
	.section	.nv.info,"",@"SHT_CUDA_INFO"
	.align	4


	//----- nvinfo : EIATTR_REGCOUNT
	.align		4
        /*0000*/ 	.byte	0x04, 0x2f
        /*0002*/ 	.short	(.L_3 - .L_2)
	.align		4
.L_2:
        /*0004*/ 	.word	index@(_Z11simpleMergePiS_S_S_)
        /*0008*/ 	.word	0x0000001a


	//----- nvinfo : EIATTR_FRAME_SIZE
	.align		4
.L_3:
        /*000c*/ 	.byte	0x04, 0x11
        /*000e*/ 	.short	(.L_5 - .L_4)
	.align		4
.L_4:
        /*0010*/ 	.word	index@(_Z11simpleMergePiS_S_S_)
        /*0014*/ 	.word	0x00000010


	//----- nvinfo : EIATTR_MIN_STACK_SIZE
	.align		4
.L_5:
        /*0018*/ 	.byte	0x04, 0x12
        /*001a*/ 	.short	(.L_7 - .L_6)
	.align		4
.L_6:
        /*001c*/ 	.word	index@(_Z11simpleMergePiS_S_S_)
        /*0020*/ 	.word	0x00000010
.L_7:


//--------------------- .nv.compat                --------------------------
	.section	.nv.compat,"",@"SHT_CUDA_COMPAT_INFO"
	.align	4
        /*0000*/ 	.byte	0x02, 0x09, 0x00, 0x00, 0x02, 0x02, 0x01, 0x00, 0x02, 0x05, 0x05, 0x00, 0x03, 0x07, 0x01, 0x01
        /*0010*/ 	.byte	0x02, 0x03, 0x00, 0x00, 0x02, 0x06, 0x01, 0x00, 0x04, 0x0b, 0x08, 0x00, 0x09, 0x00, 0x00, 0x00
        /*0020*/ 	.byte	0x00, 0x00, 0x00, 0x00


//--------------------- .nv.info._Z11simpleMergePiS_S_S_ --------------------------
	.section	.nv.info._Z11simpleMergePiS_S_S_,"",@"SHT_CUDA_INFO"
	.sectionflags	@""
	.align	4


	//----- nvinfo : EIATTR_CUDA_API_VERSION
	.align		4
        /*0000*/ 	.byte	0x04, 0x37
        /*0002*/ 	.short	(.L_9 - .L_8)
.L_8:
        /*0004*/ 	.word	0x00000082


	//----- nvinfo : EIATTR_KPARAM_INFO
	.align		4
.L_9:
        /*0008*/ 	.byte	0x04, 0x17
        /*000a*/ 	.short	(.L_11 - .L_10)
.L_10:
        /*000c*/ 	.word	0x00000000
        /*0010*/ 	.short	0x0003
        /*0012*/ 	.short	0x0018
        /*0014*/ 	.byte	0x00, 0xf5, 0x21, 0x00


	//----- nvinfo : EIATTR_KPARAM_INFO
	.align		4
.L_11:
        /*0018*/ 	.byte	0x04, 0x17
        /*001a*/ 	.short	(.L_13 - .L_12)
.L_12:
        /*001c*/ 	.word	0x00000000
        /*0020*/ 	.short	0x0002
        /*0022*/ 	.short	0x0010
        /*0024*/ 	.byte	0x00, 0xf5, 0x21, 0x00


	//----- nvinfo : EIATTR_KPARAM_INFO
	.align		4
.L_13:
        /*0028*/ 	.byte	0x04, 0x17
        /*002a*/ 	.short	(.L_15 - .L_14)
.L_14:
        /*002c*/ 	.word	0x00000000
        /*0030*/ 	.short	0x0001
        /*0032*/ 	.short	0x0008
        /*0034*/ 	.byte	0x00, 0xf5, 0x21, 0x00


	//----- nvinfo : EIATTR_KPARAM_INFO
	.align		4
.L_15:
        /*0038*/ 	.byte	0x04, 0x17
        /*003a*/ 	.short	(.L_17 - .L_16)
.L_16:
        /*003c*/ 	.word	0x00000000
        /*0040*/ 	.short	0x0000
        /*0042*/ 	.short	0x0000
        /*0044*/ 	.byte	0x00, 0xf5, 0x21, 0x00


	//----- nvinfo : EIATTR_SPARSE_MMA_MASK
	.align		4
.L_17:
        /*0048*/ 	.byte	0x03, 0x50
        /*004a*/ 	.short	0x0000


	//----- nvinfo : EIATTR_MAXREG_COUNT
	.align		4
        /*004c*/ 	.byte	0x03, 0x1b
        /*004e*/ 	.short	0x00ff


	//----- nvinfo : EIATTR_NUM_BARRIERS
	.align		4
        /*0050*/ 	.byte	0x02, 0x4c
        /*0052*/ 	.byte	0x01
	.zero		1


	//----- nvinfo : EIATTR_EXTERNS
	.align		4
        /*0054*/ 	.byte	0x04, 0x0f
        /*0056*/ 	.short	(.L_19 - .L_18)


	//   ....[0]....
	.align		4
.L_18:
        /*0058*/ 	.word	index@(vprintf)


	//----- nvinfo : EIATTR_MERCURY_ISA_VERSION
	.align		4
.L_19:
        /*005c*/ 	.byte	0x03, 0x5f
        /*005e*/ 	.short	0x0101


	//----- nvinfo : EIATTR_VRC_CTA_INIT_COUNT
	.align		4
        /*0060*/ 	.byte	0x02, 0x4a
	.zero		1
	.zero		1


	//----- nvinfo : EIATTR_SYSCALL_OFFSETS
	.align		4
        /*0064*/ 	.byte	0x04, 0x46
        /*0066*/ 	.short	(.L_21 - .L_20)


	//   ....[0]....
.L_20:
        /*0068*/ 	.word	0x00000110


	//   ....[1]....
        /*006c*/ 	.word	0x00000240


	//----- nvinfo : EIATTR_EXIT_INSTR_OFFSETS
	.align		4
.L_21:
        /*0070*/ 	.byte	0x04, 0x1c
        /*0072*/ 	.short	(.L_23 - .L_22)


	//   ....[0]....
.L_22:
        /*0074*/ 	.word	0x000005d0


	//----- nvinfo : EIATTR_CRS_STACK_SIZE
	.align		4
.L_23:
        /*0078*/ 	.byte	0x04, 0x1e
        /*007a*/ 	.short	(.L_25 - .L_24)
.L_24:
        /*007c*/ 	.word	0x00000000


	//----- nvinfo : EIATTR_CBANK_PARAM_SIZE
	.align		4
.L_25:
        /*0080*/ 	.byte	0x03, 0x19
        /*0082*/ 	.short	0x0020


	//----- nvinfo : EIATTR_PARAM_CBANK
	.align		4
        /*0084*/ 	.byte	0x04, 0x0a
        /*0086*/ 	.short	(.L_27 - .L_26)
	.align		4
.L_26:
        /*0088*/ 	.word	index@(.nv.constant0._Z11simpleMergePiS_S_S_)
        /*008c*/ 	.short	0x0380
        /*008e*/ 	.short	0x0020


	//----- nvinfo : EIATTR_SW_WAR
	.align		4
.L_27:
        /*0090*/ 	.byte	0x04, 0x36
        /*0092*/ 	.short	(.L_29 - .L_28)
.L_28:
        /*0094*/ 	.word	0x00000008
.L_29:


//--------------------- .nv.callgraph             --------------------------
	.section	.nv.callgraph,"",@"SHT_CUDA_CALLGRAPH"
	.align	4
	.sectionentsize	8
	.align		4
        /*0000*/ 	.word	0x00000000
	.align		4
        /*0004*/ 	.word	0xffffffff
	.align		4
        /*0008*/ 	.word	index@(_Z11simpleMergePiS_S_S_)
	.align		4
        /*000c*/ 	.word	index@(vprintf)
	.align		4
        /*0010*/ 	.word	0x00000000
	.align		4
        /*0014*/ 	.word	0xfffffffe
	.align		4
        /*0018*/ 	.word	0x00000000
	.align		4
        /*001c*/ 	.word	0xfffffffd
	.align		4
        /*0020*/ 	.word	0x00000000
	.align		4
        /*0024*/ 	.word	0xfffffffc


//--------------------- .nv.constant4             --------------------------
	.section	.nv.constant4,"a",@progbits
	.align	8
	.align		8
.nv.constant4:
        /*0000*/ 	.dword	vprintf
	.align		8
        /*0008*/ 	.dword	$str
	.align		8
        /*0010*/ 	.dword	$str$1


//--------------------- .text._Z11simpleMergePiS_S_S_ --------------------------
	.section	.text._Z11simpleMergePiS_S_S_,"ax",@progbits
	.align	128
        .global         _Z11simpleMergePiS_S_S_
        .type           _Z11simpleMergePiS_S_S_,@function
        .size           _Z11simpleMergePiS_S_S_,(.L_x_7 - _Z11simpleMergePiS_S_S_)
        .other          _Z11simpleMergePiS_S_S_,@"STO_CUDA_ENTRY STV_DEFAULT"
_Z11simpleMergePiS_S_S_:
.text._Z11simpleMergePiS_S_S_:
[----:B------:R-:W0:Y:S01]  /*0000*/  LDC R1, c[0x0][0x37c] ;  /* 0x0000df00ff017b82 */ /* 0x000e220000000800 */
[----:B------:R-:W1:Y:S01]  /*0010*/  S2R R18, SR_TID.X ;  /* 0x0000000000127919 */ /* 0x000e620000002100 */
[----:B------:R-:W2:Y:S01]  /*0020*/  LDCU UR4, c[0x0][0x2f8] ;  /* 0x00005f00ff0477ac */ /* 0x000ea20008000800 */
[----:B0-----:R-:W-:Y:S01]  /*0030*/  VIADD R1, R1, 0xfffffff0 ;  /* 0xfffffff001017836 */ /* 0x001fe20000000000 */
[----:B------:R-:W-:Y:S01]  /*0040*/  MOV R2, 0x0 ;  /* 0x0000000000027802 */ /* 0x000fe20000000f00 */
[----:B------:R-:W0:Y:S03]  /*0050*/  LDCU UR5, c[0x0][0x2fc] ;  /* 0x00005f80ff0577ac */ /* 0x000e260008000800 */
[----:B------:R3:W4:Y:S01]  /*0060*/  LDC.64 R8, c[0x4][R2] ;  /* 0x0100000002087b82 */ /* 0x0007220000000a00 */
[----:B------:R-:W5:Y:S01]  /*0070*/  LDCU.64 UR6, c[0x4][0x8] ;  /* 0x01000100ff0677ac */ /* 0x000f620008000a00 */
[----:B------:R-:W1:Y:S01]  /*0080*/  LDCU.64 UR36, c[0x0][0x358] ;  /* 0x00006b00ff2477ac */ /* 0x000e620008000a00 */
[----:B--2---:R-:W-:-:S05]  /*0090*/  IADD3 R16, P0, PT, R1, UR4, RZ ;  /* 0x0000000401107c10 */ /* 0x004fca000ff1e0ff */
[----:B0-----:R-:W-:Y:S02]  /*00a0*/  IMAD.X R17, RZ, RZ, UR5, P0 ;  /* 0x00000005ff117e24 */ /* 0x001fe400080e06ff */
[----:B------:R-:W-:Y:S01]  /*00b0*/  IMAD.MOV.U32 R6, RZ, RZ, R16 ;  /* 0x000000ffff067224 */ /* 0x000fe200078e0010 */
[----:B-----5:R-:W-:Y:S01]  /*00c0*/  MOV R5, UR7 ;  /* 0x0000000700057c02 */ /* 0x020fe20008000f00 */
[----:B------:R-:W-:Y:S02]  /*00d0*/  IMAD.U32 R4, RZ, RZ, UR6 ;  /* 0x00000006ff047e24 */ /* 0x000fe4000f8e00ff */
[----:B------:R-:W-:Y:S01]  /*00e0*/  IMAD.MOV.U32 R7, RZ, RZ, R17 ;  /* 0x000000ffff077224 */ /* 0x000fe200078e0011 */
[----:B-1----:R3:W-:Y:S06]  /*00f0*/  STL [R1], R18 ;  /* 0x0000001201007387 */ /* 0x0027ec0000100800 */
[----:B------:R-:W-:-:S07]  /*0100*/  LEPC R20, `(.L_x_0) ;  /* 0x000000001014794e */ /* 0x000fce0000000000 */
[----:B---34-:R-:W-:Y:S05]  /*0110*/  CALL.ABS.NOINC R8 ;  /* 0x0000000008007343 */ /* 0x018fea0003c00000 */
.L_x_0:
[----:B------:R-:W0:Y:S01]  /*0120*/  LDC.64 R22, c[0x0][0x388] ;  /* 0x0000e200ff167b82 */ /* 0x000e220000000a00 */
[----:B------:R-:W1:Y:S07]  /*0130*/  LDCU.64 UR4, c[0x4][0x10] ;  /* 0x01000200ff0477ac */ /* 0x000e6e0008000a00 */
[----:B------:R-:W2:Y:S08]  /*0140*/  LDC.64 R8, c[0x0][0x380] ;  /* 0x0000e000ff087b82 */ /* 0x000eb00000000a00 */
[----:B------:R-:W3:Y:S01]  /*0150*/  LDC.64 R10, c[0x0][0x398] ;  /* 0x0000e600ff0a7b82 */ /* 0x000ee20000000a00 */
[----:B0-----:R-:W-:-:S06]  /*0160*/  IMAD.WIDE.U32 R22, R18, 0x4, R22 ;  /* 0x0000000412167825 */ /* 0x001fcc00078e0016 */
[----:B------:R-:W4:Y:S01]  /*0170*/  LDG.E R22, desc[UR36][R22.64] ;  /* 0x0000002416167981 */ /* 0x000f22000c1e1900 */
[----:B--2---:R-:W-:-:S04]  /*0180*/  IMAD.WIDE.U32 R8, R18, 0x4, R8 ;  /* 0x0000000412087825 */ /* 0x004fc800078e0008 */
[----:B---3--:R-:W-:Y:S02]  /*0190*/  IMAD.WIDE.U32 R10, R18, 0x4, R10 ;  /* 0x00000004120a7825 */ /* 0x008fe400078e000a */
[----:B------:R-:W2:Y:S04]  /*01a0*/  LDG.E R18, desc[UR36][R8.64] ;  /* 0x0000002408127981 */ /* 0x000ea8000c1e1900 */
[----:B------:R-:W2:Y:S01]  /*01b0*/  LDG.E R19, desc[UR36][R10.64] ;  /* 0x000000240a137981 */ /* 0x000ea2000c1e1900 */
[----:B------:R-:W0:Y:S01]  /*01c0*/  LDC.64 R2, c[0x4][R2] ;  /* 0x0100000002027b82 */ /* 0x000e220000000a00 */
[----:B-1----:R-:W-:Y:S01]  /*01d0*/  MOV R4, UR4 ;  /* 0x0000000400047c02 */ /* 0x002fe20008000f00 */
[----:B------:R-:W-:Y:S01]  /*01e0*/  IMAD.U32 R5, RZ, RZ, UR5 ;  /* 0x00000005ff057e24 */ /* 0x000fe2000f8e00ff */
[----:B------:R-:W-:Y:S01]  /*01f0*/  MOV R7, R17 ;  /* 0x0000001100077202 */ /* 0x000fe20000000f00 */
[----:B------:R-:W-:Y:S01]  /*0200*/  IMAD.MOV.U32 R6, RZ, RZ, R16 ;  /* 0x000000ffff067224 */ /* 0x000fe200078e0010 */
[----:B----4-:R1:W-:Y:S04]  /*0210*/  STL [R1+0x8], R22 ;  /* 0x0000081601007387 */ /* 0x0103e80000100800 */
[----:B0-2---:R1:W-:Y:S02]  /*0220*/  STL.64 [R1], R18 ;  /* 0x0000001201007387 */ /* 0x0053e40000100a00 */
[----:B------:R-:W-:-:S07]  /*0230*/  LEPC R20, `(.L_x_1) ;  /* 0x000000001014794e */ /* 0x000fce0000000000 */
[----:B-1----:R-:W-:Y:S05]  /*0240*/  CALL.ABS.NOINC R2 ;  /* 0x0000000002007343 */ /* 0x002fea0003c00000 */
.L_x_1:
[----:B------:R-:W-:-:S13]  /*0250*/  ISETP.GE.AND P0, PT, R22, 0x1, PT ;  /* 0x000000011600780c */ /* 0x000fda0003f06270 */
[----:B------:R-:W-:Y:S05]  /*0260*/  @!P0 BRA `(.L_x_2) ;  /* 0x0000000000d08947 */ /* 0x000fea0003800000 */
[C---:B------:R-:W-:Y:S01]  /*0270*/  ISETP.GE.U32.AND P1, PT, R22.reuse, 0x8, PT ;  /* 0x000000081600780c */ /* 0x040fe20003f26070 */
[----:B------:R-:W-:Y:S01]  /*0280*/  BSSY.RECONVERGENT B0, `(.L_x_3) ;  /* 0x0000018000007945 */ /* 0x000fe20003800200 */
[----:B------:R-:W-:Y:S01]  /*0290*/  LOP3.LUT R8, R22, 0x7, RZ, 0xc0, !PT ;  /* 0x0000000716087812 */ /* 0x000fe200078ec0ff */
[----:B------:R-:W-:-:S03]  /*02a0*/  IMAD.MOV.U32 R0, RZ, RZ, RZ ;  /* 0x000000ffff007224 */ /* 0x000fc600078e00ff */
[----:B------:R-:W-:-:S07]  /*02b0*/  ISETP.NE.AND P0, PT, R8, RZ, PT ;  /* 0x000000ff0800720c */ /* 0x000fce0003f05270 */
[----:B------:R-:W-:Y:S06]  /*02c0*/  @!P1 BRA `(.L_x_4) ;  /* 0x00000000004c9947 */ /* 0x000fec0003800000 */
[----:B------:R-:W0:Y:S01]  /*02d0*/  LDC.64 R4, c[0x0][0x390] ;  /* 0x0000e400ff047b82 */ /* 0x000e220000000a00 */
[----:B------:R-:W-:Y:S01]  /*02e0*/  LOP3.LUT R0, R22, 0x7ffffff8, RZ, 0xc0, !PT ;  /* 0x7ffffff816007812 */ /* 0x000fe200078ec0ff */
[----:B------:R-:W-:-:S03]  /*02f0*/  IMAD.MOV.U32 R7, RZ, RZ, R19 ;  /* 0x000000ffff077224 */ /* 0x000fc600078e0013 */
[----:B------:R-:W-:Y:S02]  /*0300*/  IADD3 R6, PT, PT, -R0, RZ, RZ ;  /* 0x000000ff00067210 */ /* 0x000fe40007ffe1ff */
[----:B0-----:R-:W-:-:S05]  /*0310*/  IADD3 R4, P1, PT, R4, 0x10, RZ ;  /* 0x0000001004047810 */ /* 0x001fca0007f3e0ff */
[----:B------:R-:W-:-:S08]  /*0320*/  IMAD.X R5, RZ, RZ, R5, P1 ;  /* 0x000000ffff057224 */ /* 0x000fd000008e0605 */
.L_x_5:
[C---:B0-----:R-:W-:Y:S01]  /*0330*/  IMAD.WIDE R2, R7.reuse, 0x4, R4 ;  /* 0x0000000407027825 */ /* 0x041fe200078e0204 */
[----:B------:R-:W-:-:S03]  /*0340*/  IADD3 R7, PT, PT, R7, 0x8, RZ ;  /* 0x0000000807077810 */ /* 0x000fc60007ffe0ff */
[----:B------:R-:W-:Y:S01]  /*0350*/  VIADD R6, R6, 0x8 ;  /* 0x0000000806067836 */ /* 0x000fe20000000000 */
[----:B------:R0:W-:Y:S04]  /*0360*/  STG.E desc[UR36][R2.64+-0x10], R18 ;  /* 0xfffff01202007986 */ /* 0x0001e8000c101924 */
[----:B------:R0:W-:Y:S01]  /*0370*/  STG.E desc[UR36][R2.64+-0xc], R18 ;  /* 0xfffff41202007986 */ /* 0x0001e2000c101924 */
[----:B------:R-:W-:-:S03]  /*0380*/  ISETP.NE.AND P1, PT, R6, RZ, PT ;  /* 0x000000ff0600720c */ /* 0x000fc60003f25270 */
[----:B------:R0:W-:Y:S04]  /*0390*/  STG.E desc[UR36][R2.64+-0x8], R18 ;  /* 0xfffff81202007986 */ /* 0x0001e8000c101924 */
[----:B------:R0:W-:Y:S04]  /*03a0*/  STG.E desc[UR36][R2.64+-0x4], R18 ;  /* 0xfffffc1202007986 */ /* 0x0001e8000c101924 */
[----:B------:R0:W-:Y:S04]  /*03b0*/  STG.E desc[UR36][R2.64], R18 ;  /* 0x0000001202007986 */ /* 0x0001e8000c101924 */
[----:B------:R0:W-:Y:S04]  /*03c0*/  STG.E desc[UR36][R2.64+0x4], R18 ;  /* 0x0000041202007986 */ /* 0x0001e8000c101924 */
[----:B------:R0:W-:Y:S04]  /*03d0*/  STG.E desc[UR36][R2.64+0x8], R18 ;  /* 0x0000081202007986 */ /* 0x0001e8000c101924 */
[----:B------:R0:W-:Y:S01]  /*03e0*/  STG.E desc[UR36][R2.64+0xc], R18 ;  /* 0x00000c1202007986 */ /* 0x0001e2000c101924 */
[----:B------:R-:W-:Y:S05]  /*03f0*/  @P1 BRA `(.L_x_5) ;  /* 0xfffffffc00cc1947 */ /* 0x000fea000383ffff */
.L_x_4:
[----:B------:R-:W-:Y:S05]  /*0400*/  BSYNC.RECONVERGENT B0 ;  /* 0x0000000000007941 */ /* 0x000fea0003800200 */
.L_x_3:
[----:B------:R-:W-:Y:S05]  /*0410*/  @!P0 BRA `(.L_x_2) ;  /* 0x0000000000648947 */ /* 0x000fea0003800000 */
[----:B------:R-:W-:Y:S02]  /*0420*/  ISETP.GE.U32.AND P0, PT, R8, 0x4, PT ;  /* 0x000000040800780c */ /* 0x000fe40003f06070 */
[----:B------:R-:W-:-:S04]  /*0430*/  LOP3.LUT R4, R22, 0x3, RZ, 0xc0, !PT ;  /* 0x0000000316047812 */ /* 0x000fc800078ec0ff */
[----:B------:R-:W-:-:S07]  /*0440*/  ISETP.NE.AND P1, PT, R4, RZ, PT ;  /* 0x000000ff0400720c */ /* 0x000fce0003f25270 */
[----:B0-----:R-:W0:Y:S01]  /*0450*/  @P0 LDC.64 R2, c[0x0][0x390] ;  /* 0x0000e400ff020b82 */ /* 0x001e220000000a00 */
[----:B------:R-:W-:Y:S02]  /*0460*/  @P0 IMAD.IADD R5, R19, 0x1, R0 ;  /* 0x0000000113050824 */ /* 0x000fe400078e0200 */
[----:B------:R-:W-:Y:S02]  /*0470*/  @P0 VIADD R0, R0, 0x4 ;  /* 0x0000000400000836 */ /* 0x000fe40000000000 */
[----:B0-----:R-:W-:-:S05]  /*0480*/  @P0 IMAD.WIDE R2, R5, 0x4, R2 ;  /* 0x0000000405020825 */ /* 0x001fca00078e0202 */
[----:B------:R1:W-:Y:S04]  /*0490*/  @P0 STG.E desc[UR36][R2.64], R18 ;  /* 0x0000001202000986 */ /* 0x0003e8000c101924 */
[----:B------:R1:W-:Y:S04]  /*04a0*/  @P0 STG.E desc[UR36][R2.64+0x4], R18 ;  /* 0x0000041202000986 */ /* 0x0003e8000c101924 */
[----:B------:R1:W-:Y:S04]  /*04b0*/  @P0 STG.E desc[UR36][R2.64+0x8], R18 ;  /* 0x0000081202000986 */ /* 0x0003e8000c101924 */
[----:B------:R1:W-:Y:S01]  /*04c0*/  @P0 STG.E desc[UR36][R2.64+0xc], R18 ;  /* 0x00000c1202000986 */ /* 0x0003e2000c101924 */
[----:B------:R-:W-:Y:S05]  /*04d0*/  @!P1 BRA `(.L_x_2) ;  /* 0x0000000000349947 */ /* 0x000fea0003800000 */
[----:B------:R-:W-:Y:S02]  /*04e0*/  LOP3.LUT R22, R22, 0x1, RZ, 0xc0, !PT ;  /* 0x0000000116167812 */ /* 0x000fe400078ec0ff */
[----:B------:R-:W-:Y:S02]  /*04f0*/  ISETP.NE.AND P0, PT, R4, 0x1, PT ;  /* 0x000000010400780c */ /* 0x000fe40003f05270 */
[----:B------:R-:W-:-:S11]  /*0500*/  ISETP.NE.U32.AND P1, PT, R22, 0x1, PT ;  /* 0x000000011600780c */ /* 0x000fd60003f25070 */
[----:B-1----:R-:W0:Y:S01]  /*0510*/  @P0 LDC.64 R2, c[0x0][0x390] ;  /* 0x0000e400ff020b82 */ /* 0x002e220000000a00 */
[----:B------:R-:W-:Y:S01]  /*0520*/  @P0 IADD3 R5, PT, PT, R19, R0, RZ ;  /* 0x0000000013050210 */ /* 0x000fe20007ffe0ff */
[----:B------:R-:W-:-:S05]  /*0530*/  @P0 VIADD R0, R0, 0x2 ;  /* 0x0000000200000836 */ /* 0x000fca0000000000 */
[----:B------:R-:W-:Y:S01]  /*0540*/  @!P1 IADD3 R19, PT, PT, R19, R0, RZ ;  /* 0x0000000013139210 */ /* 0x000fe20007ffe0ff */
[----:B------:R-:W1:Y:S01]  /*0550*/  @!P1 LDC.64 R6, c[0x0][0x390] ;  /* 0x0000e400ff069b82 */ /* 0x000e620000000a00 */
[----:B0-----:R-:W-:-:S05]  /*0560*/  @P0 IMAD.WIDE R4, R5, 0x4, R2 ;  /* 0x0000000405040825 */ /* 0x001fca00078e0202 */
[----:B------:R2:W-:Y:S01]  /*0570*/  @P0 STG.E desc[UR36][R4.64], R18 ;  /* 0x0000001204000986 */ /* 0x0005e2000c101924 */
[----:B-1----:R-:W-:-:S03]  /*0580*/  @!P1 IMAD.WIDE R2, R19, 0x4, R6 ;  /* 0x0000000413029825 */ /* 0x002fc600078e0206 */
[----:B------:R2:W-:Y:S04]  /*0590*/  @P0 STG.E desc[UR36][R4.64+0x4], R18 ;  /* 0x0000041204000986 */ /* 0x0005e8000c101924 */
[----:B------:R2:W-:Y:S02]  /*05a0*/  @!P1 STG.E desc[UR36][R2.64], R18 ;  /* 0x0000001202009986 */ /* 0x0005e4000c101924 */
.L_x_2:
[----:B------:R-:W-:Y:S05]  /*05b0*/  WARPSYNC.ALL ;  /* 0x0000000000007948 */ /* 0x000fea0003800000 */
[----:B------:R-:W-:Y:S06]  /*05c0*/  BAR.SYNC.DEFER_BLOCKING 0x0 ;  /* 0x0000000000007b1d */ /* 0x000fec0000010000 */
[----:B------:R-:W-:Y:S05]  /*05d0*/  EXIT ;  /* 0x000000000000794d */ /* 0x000fea0003800000 */
.L_x_6:
[----:B------:R-:W-:-:S00]  /*05e0*/  BRA `(.L_x_6) ;  /* 0xfffffffc00fc7947 */ /* 0x000fc0000383ffff */
[----:B------:R-:W-:-:S00]  /*05f0*/  NOP ;  /* 0x0000000000007918 */ /* 0x000fc00000000000 */
        /* <DEDUP_REMOVED lines=8> */
.L_x_7:


//--------------------- .nv.global.init           --------------------------
	.section	.nv.global.init,"aw",@progbits
.nv.global.init:
	.type		$str,@object
	.size		$str,($str$1 - $str)
$str:
        /*0000*/ 	.byte	0x54, 0x68, 0x72, 0x65, 0x61, 0x64, 0x49, 0x64, 0x3a, 0x20, 0x25, 0x64, 0x00
	.type		$str$1,@object
	.size		$str$1,(.L_1 - $str$1)
$str$1:
        /*000d*/ 	.byte	0x50, 0x75, 0x74, 0x20, 0x25, 0x64, 0x20, 0x61, 0x74, 0x20, 0x25, 0x64, 0x2c, 0x20, 0x25, 0x64
        /*001d*/ 	.byte	0x20, 0x74, 0x69, 0x6d, 0x65, 0x73, 0x0a, 0x00
.L_1:


//--------------------- .nv.shared.reserved.0     --------------------------
	.section	.nv.shared.reserved.0,"aw",@nobits
	.weak		__nv_reservedSMEM_offset_0_alias
	.size		__nv_reservedSMEM_offset_0_alias, 0, 64
	.other		__nv_reservedSMEM_offset_0_alias,@"STO_CUDA_RESERVED_SHARED STV_DEFAULT"
__nv_reservedSMEM_offset_0_alias:
	.zero		0
	.zero		64


//--------------------- .nv.constant0._Z11simpleMergePiS_S_S_ --------------------------
	.section	.nv.constant0._Z11simpleMergePiS_S_S_,"a",@progbits
	.sectionflags	@""
	.align	4
.nv.constant0._Z11simpleMergePiS_S_S_:
	.zero		928


//--------------------- SYMBOLS --------------------------

	.type		.nv.reservedSmem.offset0,@object
	.size		.nv.reservedSmem.offset0,0x4
	.type		vprintf,@function
